	.headerflags	@"EF_CUDA_TEXMODE_UNIFIED EF_CUDA_64BIT_ADDRESS EF_CUDA_ACCELERATORS EF_CUDA_SM90 EF_CUDA_VIRTUAL_SM(EF_CUDA_SM90)"
	.elftype	@"ET_EXEC"


//--------------------- .nv.info                  --------------------------
	.section	.nv.info,"",@"SHT_CUDA_INFO"
	.align	4


	//----- nvinfo : EIATTR_REGCOUNT
	.align		4
        /*0000*/ 	.byte	0x04, 0x2f
        /*0002*/ 	.short	(.L_1 - .L_0)
	.align		4
.L_0:
        /*0004*/ 	.word	index@(triton_poi_fused_add_convolution_22)
        /*0008*/ 	.word	0x0000000e


	//----- nvinfo : EIATTR_MIN_STACK_SIZE
	.align		4
.L_1:
        /*000c*/ 	.byte	0x04, 0x12
        /*000e*/ 	.short	(.L_3 - .L_2)
	.align		4
.L_2:
        /*0010*/ 	.word	index@(triton_poi_fused_add_convolution_22)
        /*0014*/ 	.word	0x00000000


	//----- nvinfo : EIATTR_FRAME_SIZE
	.align		4
.L_3:
        /*0018*/ 	.byte	0x04, 0x11
        /*001a*/ 	.short	(.L_5 - .L_4)
	.align		4
.L_4:
        /*001c*/ 	.word	index@(triton_poi_fused_add_convolution_22)
        /*0020*/ 	.word	0x00000000


	//----- nvinfo : EIATTR_MIN_STACK_SIZE
	.align		4
.L_5:
        /*0024*/ 	.byte	0x04, 0x12
        /*0026*/ 	.short	(.L_7 - .L_6)
	.align		4
.L_6:
        /*0028*/ 	.word	index@(triton_poi_fused_add_convolution_22)
        /*002c*/ 	.word	0x00000000
.L_7:


//--------------------- .nv.info.triton_poi_fused_add_convolution_22 --------------------------
	.section	.nv.info.triton_poi_fused_add_convolution_22,"",@"SHT_CUDA_INFO"
	.sectionflags	@""
	.align	4


	//----- nvinfo : EIATTR_CUDA_API_VERSION
	.align		4
        /*0000*/ 	.byte	0x04, 0x37
        /*0002*/ 	.short	(.L_9 - .L_8)
.L_8:
        /*0004*/ 	.word	0x0000007c


	//----- nvinfo : EIATTR_KPARAM_INFO
	.align		4
.L_9:
        /*0008*/ 	.byte	0x04, 0x17
        /*000a*/ 	.short	(.L_11 - .L_10)
.L_10:
        /*000c*/ 	.word	0x00000000
        /*0010*/ 	.short	0x0003
        /*0012*/ 	.short	0x0018
        /*0014*/ 	.byte	0x00, 0xf0, 0x11, 0x00


	//----- nvinfo : EIATTR_KPARAM_INFO
	.align		4
.L_11:
        /*0018*/ 	.byte	0x04, 0x17
        /*001a*/ 	.short	(.L_13 - .L_12)
.L_12:
        /*001c*/ 	.word	0x00000000
        /*0020*/ 	.short	0x0002
        /*0022*/ 	.short	0x0010
        /*0024*/ 	.byte	0x00, 0xf4, 0x21, 0x00


	//----- nvinfo : EIATTR_KPARAM_INFO
	.align		4
.L_13:
        /*0028*/ 	.byte	0x04, 0x17
        /*002a*/ 	.short	(.L_15 - .L_14)
.L_14:
        /*002c*/ 	.word	0x00000000
        /*0030*/ 	.short	0x0001
        /*0032*/ 	.short	0x0008
        /*0034*/ 	.byte	0x00, 0xf4, 0x21, 0x00


	//----- nvinfo : EIATTR_KPARAM_INFO
	.align		4
.L_15:
        /*0038*/ 	.byte	0x04, 0x17
        /*003a*/ 	.short	(.L_17 - .L_16)
.L_16:
        /*003c*/ 	.word	0x00000000
        /*0040*/ 	.short	0x0000
        /*0042*/ 	.short	0x0000
        /*0044*/ 	.byte	0x00, 0xf4, 0x21, 0x00


	//----- nvinfo : EIATTR_SPARSE_MMA_MASK
	.align		4
.L_17:
        /*0048*/ 	.byte	0x03, 0x50
        /*004a*/ 	.short	0x0000


	//----- nvinfo : EIATTR_MAXREG_COUNT
	.align		4
        /*004c*/ 	.byte	0x03, 0x1b
        /*004e*/ 	.short	0x00ff


	//----- nvinfo : EIATTR_EXIT_INSTR_OFFSETS
	.align		4
        /*0050*/ 	.byte	0x04, 0x1c
        /*0052*/ 	.short	(.L_19 - .L_18)


	//   ....[0]....
.L_18:
        /*0054*/ 	.word	0x000001a0


	//----- nvinfo : EIATTR_REQNTID
	.align		4
.L_19:
        /*0058*/ 	.byte	0x04, 0x10
        /*005a*/ 	.short	(.L_21 - .L_20)
.L_20:
        /*005c*/ 	.word	0x00000100
        /*0060*/ 	.word	0x00000001
        /*0064*/ 	.word	0x00000001


	//----- nvinfo : EIATTR_CBANK_PARAM_SIZE
	.align		4
.L_21:
        /*0068*/ 	.byte	0x03, 0x19
        /*006a*/ 	.short	0x001c


	//----- nvinfo : EIATTR_PARAM_CBANK
	.align		4
        /*006c*/ 	.byte	0x04, 0x0a
        /*006e*/ 	.short	(.L_23 - .L_22)
	.align		4
.L_22:
        /*0070*/ 	.word	index@(.nv.constant0.triton_poi_fused_add_convolution_22)
        /*0074*/ 	.short	0x0210
        /*0076*/ 	.short	0x001c


	//----- nvinfo : EIATTR_SW_WAR
	.align		4
.L_23:
        /*0078*/ 	.byte	0x04, 0x36
        /*007a*/ 	.short	(.L_25 - .L_24)
.L_24:
        /*007c*/ 	.word	0x00000008
.L_25:


//--------------------- .nv.callgraph             --------------------------
	.section	.nv.callgraph,"",@"SHT_CUDA_CALLGRAPH"
	.align	4
	.sectionentsize	8
	.align		4
        /*0000*/ 	.word	0x00000000
	.align		4
        /*0004*/ 	.word	0xffffffff
	.align		4
        /*0008*/ 	.word	0x00000000
	.align		4
        /*000c*/ 	.word	0xfffffffe
	.align		4
        /*0010*/ 	.word	0x00000000
	.align		4
        /*0014*/ 	.word	0xfffffffd
	.align		4
        /*0018*/ 	.word	0x00000000
	.align		4
        /*001c*/ 	.word	0xfffffffc


//--------------------- .text.triton_poi_fused_add_convolution_22 --------------------------
	.section	.text.triton_poi_fused_add_convolution_22,"ax",@progbits
	.align	128
        .global         triton_poi_fused_add_convolution_22
        .type           triton_poi_fused_add_convolution_22,@function
        .size           triton_poi_fused_add_convolution_22,(.L_x_1 - triton_poi_fused_add_convolution_22)
        .other          triton_poi_fused_add_convolution_22,@"STO_CUDA_ENTRY STV_DEFAULT"
triton_poi_fused_add_convolution_22:
.text.triton_poi_fused_add_convolution_22:
[----:B------:R-:W-:Y:S01]  /*0000*/  LDC R1, c[0x0][0x28] ;  /* 0x00000a00ff017b82 */ /* 0x000fe20000000800 */
[----:B------:R-:W1:Y:S07]  /*0010*/  S2R R0, SR_TID.X ;  /* 0x0000000000007919 */ /* 0x000e6e0000002100 */
[----:B------:R-:W2:Y:S01]  /*0020*/  LDC.64 R6, c[0x0][0x220] ;  /* 0x00008800ff067b82 */ /* 0x000ea20000000a00 */
[----:B------:R-:W-:Y:S01]  /*0030*/  ULDC.64 UR4, c[0x0][0x208] ;  /* 0x0000820000047ab9 */ /* 0x000fe20000000a00 */
[----:B------:R-:W3:Y:S06]  /*0040*/  S2R R9, SR_CTAID.X ;  /* 0x0000000000097919 */ /* 0x000eec0000002500 */
[----:B------:R-:W4:Y:S08]  /*0050*/  LDC.64 R4, c[0x0][0x210] ;  /* 0x00008400ff047b82 */ /* 0x000f300000000a00 */
[----:B------:R-:W5:Y:S01]  /*0060*/  LDC.64 R2, c[0x0][0x218] ;  /* 0x00008600ff027b82 */ /* 0x000f620000000a00 */
[----:B-1----:R-:W-:-:S04]  /*0070*/  SHF.L.U32 R0, R0, 0x1, RZ ;  /* 0x0000000100007819 */ /* 0x002fc800000006ff */
[----:B------:R-:W-:Y:S02]  /*0080*/  LOP3.LUT R0, R0, 0x1fe, RZ, 0xc0, !PT ;  /* 0x000001fe00007812 */ /* 0x000fe400078ec0ff */
[----:B---3--:R-:W-:Y:S02]  /*0090*/  SHF.R.S32.HI R8, RZ, 0x16, R9 ;  /* 0x00000016ff087819 */ /* 0x008fe40000011409 */
[----:B------:R-:W-:Y:S02]  /*00a0*/  LEA R9, R9, R0, 0x9 ;  /* 0x0000000009097211 */ /* 0x000fe400078e48ff */
[----:B------:R-:W-:-:S03]  /*00b0*/  SGXT R0, R8, 0x1 ;  /* 0x000000010800781a */ /* 0x000fc60000000200 */
[----:B----4-:R-:W-:Y:S01]  /*00c0*/  IMAD.WIDE R4, R9, 0x4, R4 ;  /* 0x0000000409047825 */ /* 0x010fe200078e0204 */
[----:B------:R-:W-:-:S03]  /*00d0*/  LEA.HI R0, R0, R9, RZ, 0x7 ;  /* 0x0000000900007211 */ /* 0x000fc600078f38ff */
[----:B-----5:R-:W-:Y:S01]  /*00e0*/  IMAD.WIDE R2, R9, 0x4, R2 ;  /* 0x0000000409027825 */ /* 0x020fe200078e0202 */
[----:B------:R-:W-:-:S04]  /*00f0*/  LOP3.LUT R0, R0, 0xffffff80, RZ, 0xc0, !PT ;  /* 0xffffff8000007812 */ /* 0x000fc800078ec0ff */
[----:B------:R-:W-:Y:S01]  /*0100*/  IADD3 R11, R9, -R0, RZ ;  /* 0x80000000090b7210 */ /* 0x000fe20007ffe0ff */
[----:B------:R-:W3:Y:S04]  /*0110*/  LDG.E.64 R2, desc[UR4][R2.64] ;  /* 0x0000000402027981 */ /* 0x000ee8000c1e1b00 */
[----:B--2---:R-:W-:Y:S01]  /*0120*/  IMAD.WIDE R6, R11, 0x4, R6 ;  /* 0x000000040b067825 */ /* 0x004fe200078e0206 */
[----:B------:R-:W2:Y:S05]  /*0130*/  LDG.E.64 R8, desc[UR4][R4.64] ;  /* 0x0000000404087981 */ /* 0x000eaa000c1e1b00 */
[----:B------:R-:W2:Y:S02]  /*0140*/  LDG.E.EL.64 R6, desc[UR4][R6.64] ;  /* 0x0000000406067981 */ /* 0x000ea4000c2e1b00 */
[----:B--2---:R-:W-:Y:S01]  /*0150*/  FADD R11, R8, R6 ;  /* 0x00000006080b7221 */ /* 0x004fe20000000000 */
[----:B------:R-:W-:-:S03]  /*0160*/  FADD R0, R9, R7 ;  /* 0x0000000709007221 */ /* 0x000fc60000000000 */
[----:B---3--:R-:W-:Y:S01]  /*0170*/  FADD R8, R2, R11 ;  /* 0x0000000b02087221 */ /* 0x008fe20000000000 */
[----:B------:R-:W-:-:S05]  /*0180*/  FADD R9, R3, R0 ;  /* 0x0000000003097221 */ /* 0x000fca0000000000 */
[----:B------:R-:W-:Y:S01]  /*0190*/  STG.E.64 desc[UR4][R4.64], R8 ;  /* 0x0000000804007986 */ /* 0x000fe2000c101b04 */
[----:B------:R-:W-:Y:S05]  /*01a0*/  EXIT ;  /* 0x000000000000794d */ /* 0x000fea0003800000 */
.L_x_0:
[----:B------:R-:W-:-:S00]  /*01b0*/  BRA `(.L_x_0) ;  /* 0xfffffffc00fc7947 */ /* 0x000fc0000383ffff */
[----:B------:R-:W-:-:S00]  /*01c0*/  NOP ;  /* 0x0000000000007918 */ /* 0x000fc00000000000 */
        /* <DEDUP_REMOVED lines=11> */
.L_x_1:


//--------------------- .nv.constant0.triton_poi_fused_add_convolution_22 --------------------------
	.section	.nv.constant0.triton_poi_fused_add_convolution_22,"a",@progbits
	.sectionflags	@""
	.align	4
.nv.constant0.triton_poi_fused_add_convolution_22:
	.zero		556
